//
// Generated by NVIDIA NVVM Compiler
//
// Compiler Build ID: CL-36424714
// Cuda compilation tools, release 13.0, V13.0.88
// Based on NVVM 20.0.0
//

.version 9.0
.target sm_100
.address_size 64

	// .globl	_Z9addKernelPKfS0_Pfi

.visible .entry _Z9addKernelPKfS0_Pfi(
	.param .u64 .ptr .align 1 _Z9addKernelPKfS0_Pfi_param_0,
	.param .u64 .ptr .align 1 _Z9addKernelPKfS0_Pfi_param_1,
	.param .u64 .ptr .align 1 _Z9addKernelPKfS0_Pfi_param_2,
	.param .u32 _Z9addKernelPKfS0_Pfi_param_3
)
{
	.reg .pred 	%p<2>;
	.reg .b32 	%r<7>;
	.reg .b32 	%f<4>;
	.reg .b64 	%rd<12>;

	ld.param.u64 	%rd1, [_Z9addKernelPKfS0_Pfi_param_0];
	ld.param.u64 	%rd2, [_Z9addKernelPKfS0_Pfi_param_1];
	ld.param.u64 	%rd3, [_Z9addKernelPKfS0_Pfi_param_2];
	ld.param.u32 	%r2, [_Z9addKernelPKfS0_Pfi_param_3];
	mov.u32 	%r3, %ctaid.x;
	mov.u32 	%r4, %ntid.x;
	mov.u32 	%r5, %tid.x;
	mad.lo.s32 	%r1, %r3, %r4, %r5;
	setp.ge.s32 	%p1, %r1, %r2;
	@%p1 bra 	$L__BB0_2;
	cvta.to.global.u64 	%rd4, %rd1;
	cvta.to.global.u64 	%rd5, %rd2;
	cvta.to.global.u64 	%rd6, %rd3;
	shl.b32 	%r6, %r1, 5;
	mul.wide.s32 	%rd7, %r6, 4;
	add.s64 	%rd8, %rd4, %rd7;
	ld.global.f32 	%f1, [%rd8];
	add.s64 	%rd9, %rd5, %rd7;
	ld.global.f32 	%f2, [%rd9];
	add.f32 	%f3, %f1, %f2;
	mul.wide.s32 	%rd10, %r1, 4;
	add.s64 	%rd11, %rd6, %rd10;
	st.global.f32 	[%rd11], %f3;
$L__BB0_2:
	ret;

}


// ===== COMPILED SASS (sm_100) =====

	.target	sm_100

	.elftype	@"ET_EXEC"


//--------------------- .note.nv.tkinfo           --------------------------
	.section	.note.nv.tkinfo,"",@"SHT_NOTE"
	.sectionflags	@"SHF_NOTE_NV_TKINFO"
	.tkinfo
        /*0018*/ 	.word	0x00000002
        /*0030*/ 	.string	""
        /*0030*/ 	.string	"ptxas"
        /*0030*/ 	.string	"Cuda compilation tools, release 13.0, V13.0.88"
        /*0030*/ 	.string	"Build cuda_13.0.r13.0/compiler.36424714_0"
        /*0030*/ 	.string	"-arch sm_100 -m 64 "



//--------------------- .note.nv.cuinfo           --------------------------
	.section	.note.nv.cuinfo,"",@"SHT_NOTE"
	.sectionflags	@"SHF_NOTE_NV_CUINFO"
        /*0018*/ 	.short	0x0002
        /*001a*/ 	.short	0x0064
        /*001c*/ 	.short	0x0082
	.zero		2


//--------------------- .nv.info                  --------------------------
	.section	.nv.info,"",@"SHT_CUDA_INFO"
	.align	4


	//----- nvinfo : EIATTR_REGCOUNT
	.align		4
        /*0000*/ 	.byte	0x04, 0x2f
        /*0002*/ 	.short	(.L_1 - .L_0)
	.align		4
.L_0:
        /*0004*/ 	.word	index@(_Z9addKernelPKfS0_Pfi)
        /*0008*/ 	.word	0x0000000c


	//----- nvinfo : EIATTR_FRAME_SIZE
	.align		4
.L_1:
        /*000c*/ 	.byte	0x04, 0x11
        /*000e*/ 	.short	(.L_3 - .L_2)
	.align		4
.L_2:
        /*0010*/ 	.word	index@(_Z9addKernelPKfS0_Pfi)
        /*0014*/ 	.word	0x00000000


	//----- nvinfo : EIATTR_MIN_STACK_SIZE
	.align		4
.L_3:
        /*0018*/ 	.byte	0x04, 0x12
        /*001a*/ 	.short	(.L_5 - .L_4)
	.align		4
.L_4:
        /*001c*/ 	.word	index@(_Z9addKernelPKfS0_Pfi)
        /*0020*/ 	.word	0x00000000
.L_5:


//--------------------- .nv.compat                --------------------------
	.section	.nv.compat,"",@"SHT_CUDA_COMPAT_INFO"
	.align	4
        /*0000*/ 	.byte	0x02, 0x09, 0x00, 0x00, 0x02, 0x02, 0x01, 0x00, 0x02, 0x05, 0x05, 0x00, 0x03, 0x07, 0x01, 0x01
        /*0010*/ 	.byte	0x02, 0x03, 0x00, 0x00, 0x02, 0x06, 0x01, 0x00, 0x04, 0x0b, 0x08, 0x00, 0x09, 0x00, 0x00, 0x00
        /*0020*/ 	.byte	0x00, 0x00, 0x00, 0x00


//--------------------- .nv.info._Z9addKernelPKfS0_Pfi --------------------------
	.section	.nv.info._Z9addKernelPKfS0_Pfi,"",@"SHT_CUDA_INFO"
	.sectionflags	@""
	.align	4


	//----- nvinfo : EIATTR_CUDA_API_VERSION
	.align		4
        /*0000*/ 	.byte	0x04, 0x37
        /*0002*/ 	.short	(.L_7 - .L_6)
.L_6:
        /*0004*/ 	.word	0x00000082


	//----- nvinfo : EIATTR_KPARAM_INFO
	.align		4
.L_7:
        /*0008*/ 	.byte	0x04, 0x17
        /*000a*/ 	.short	(.L_9 - .L_8)
.L_8:
        /*000c*/ 	.word	0x00000000
        /*0010*/ 	.short	0x0003
        /*0012*/ 	.short	0x0018
        /*0014*/ 	.byte	0x00, 0xf0, 0x11, 0x00


	//----- nvinfo : EIATTR_KPARAM_INFO
	.align		4
.L_9:
        /*0018*/ 	.byte	0x04, 0x17
        /*001a*/ 	.short	(.L_11 - .L_10)
.L_10:
        /*001c*/ 	.word	0x00000000
        /*0020*/ 	.short	0x0002
        /*0022*/ 	.short	0x0010
        /*0024*/ 	.byte	0x00, 0xf5, 0x21, 0x00


	//----- nvinfo : EIATTR_KPARAM_INFO
	.align		4
.L_11:
        /*0028*/ 	.byte	0x04, 0x17
        /*002a*/ 	.short	(.L_13 - .L_12)
.L_12:
        /*002c*/ 	.word	0x00000000
        /*0030*/ 	.short	0x0001
        /*0032*/ 	.short	0x0008
        /*0034*/ 	.byte	0x00, 0xf5, 0x21, 0x00


	//----- nvinfo : EIATTR_KPARAM_INFO
	.align		4
.L_13:
        /*0038*/ 	.byte	0x04, 0x17
        /*003a*/ 	.short	(.L_15 - .L_14)
.L_14:
        /*003c*/ 	.word	0x00000000
        /*0040*/ 	.short	0x0000
        /*0042*/ 	.short	0x0000
        /*0044*/ 	.byte	0x00, 0xf5, 0x21, 0x00


	//----- nvinfo : EIATTR_SPARSE_MMA_MASK
	.align		4
.L_15:
        /*0048*/ 	.byte	0x03, 0x50
        /*004a*/ 	.short	0x0000


	//----- nvinfo : EIATTR_MAXREG_COUNT
	.align		4
        /*004c*/ 	.byte	0x03, 0x1b
        /*004e*/ 	.short	0x00ff


	//----- nvinfo : EIATTR_MERCURY_ISA_VERSION
	.align		4
        /*0050*/ 	.byte	0x03, 0x5f
        /*0052*/ 	.short	0x0101


	//----- nvinfo : EIATTR_VRC_CTA_INIT_COUNT
	.align		4
        /*0054*/ 	.byte	0x02, 0x4a
	.zero		1
	.zero		1


	//----- nvinfo : EIATTR_EXIT_INSTR_OFFSETS
	.align		4
        /*0058*/ 	.byte	0x04, 0x1c
        /*005a*/ 	.short	(.L_17 - .L_16)


	//   ....[0]....
.L_16:
        /*005c*/ 	.word	0x00000070


	//   ....[1]....
        /*0060*/ 	.word	0x00000140


	//----- nvinfo : EIATTR_CBANK_PARAM_SIZE
	.align		4
.L_17:
        /*0064*/ 	.byte	0x03, 0x19
        /*0066*/ 	.short	0x001c


	//----- nvinfo : EIATTR_PARAM_CBANK
	.align		4
        /*0068*/ 	.byte	0x04, 0x0a
        /*006a*/ 	.short	(.L_19 - .L_18)
	.align		4
.L_18:
        /*006c*/ 	.word	index@(.nv.constant0._Z9addKernelPKfS0_Pfi)
        /*0070*/ 	.short	0x0380
        /*0072*/ 	.short	0x001c


	//----- nvinfo : EIATTR_SW_WAR
	.align		4
.L_19:
        /*0074*/ 	.byte	0x04, 0x36
        /*0076*/ 	.short	(.L_21 - .L_20)
.L_20:
        /*0078*/ 	.word	0x00000008
.L_21:


//--------------------- .nv.callgraph             --------------------------
	.section	.nv.callgraph,"",@"SHT_CUDA_CALLGRAPH"
	.align	4
	.sectionentsize	8
	.align		4
        /*0000*/ 	.word	0x00000000
	.align		4
        /*0004*/ 	.word	0xffffffff
	.align		4
        /*0008*/ 	.word	0x00000000
	.align		4
        /*000c*/ 	.word	0xfffffffe
	.align		4
        /*0010*/ 	.word	0x00000000
	.align		4
        /*0014*/ 	.word	0xfffffffd
	.align		4
        /*0018*/ 	.word	0x00000000
	.align		4
        /*001c*/ 	.word	0xfffffffc


//--------------------- .text._Z9addKernelPKfS0_Pfi --------------------------
	.section	.text._Z9addKernelPKfS0_Pfi,"ax",@progbits
	.align	128
        .global         _Z9addKernelPKfS0_Pfi
        .type           _Z9addKernelPKfS0_Pfi,@function
        .size           _Z9addKernelPKfS0_Pfi,(.L_x_1 - _Z9addKernelPKfS0_Pfi)
        .other          _Z9addKernelPKfS0_Pfi,@"STO_CUDA_ENTRY STV_DEFAULT"
_Z9addKernelPKfS0_Pfi:
.text._Z9addKernelPKfS0_Pfi:
[----:B------:R-:W-:Y:S01]  /*0000*/  LDC R1, c[0x0][0x37c] ;  /* 0x0000df00ff017b82 */ /* 0x000fe20000000800 */
[----:B------:R-:W0:Y:S07]  /*0010*/  S2R R0, SR_TID.X ;  /* 0x0000000000007919 */ /* 0x000e2e0000002100 */
[----:B------:R-:W0:Y:S01]  /*0020*/  S2UR UR4, SR_CTAID.X ;  /* 0x00000000000479c3 */ /* 0x000e220000002500 */
[----:B------:R-:W1:Y:S07]  /*0030*/  LDCU UR5, c[0x0][0x398] ;  /* 0x00007300ff0577ac */ /* 0x000e6e0008000800 */
[----:B------:R-:W0:Y:S02]  /*0040*/  LDC R9, c[0x0][0x360] ;  /* 0x0000d800ff097b82 */ /* 0x000e240000000800 */
[----:B0-----:R-:W-:-:S05]  /*0050*/  IMAD R9, R9, UR4, R0 ;  /* 0x0000000409097c24 */ /* 0x001fca000f8e0200 */
[----:B-1----:R-:W-:-:S13]  /*0060*/  ISETP.GE.AND P0, PT, R9, UR5, PT ;  /* 0x0000000509007c0c */ /* 0x002fda000bf06270 */
[----:B------:R-:W-:Y:S05]  /*0070*/  @P0 EXIT ;  /* 0x000000000000094d */ /* 0x000fea0003800000 */
[----:B------:R-:W0:Y:S01]  /*0080*/  LDC.64 R2, c[0x0][0x380] ;  /* 0x0000e000ff027b82 */ /* 0x000e220000000a00 */
[----:B------:R-:W1:Y:S01]  /*0090*/  LDCU.64 UR4, c[0x0][0x358] ;  /* 0x00006b00ff0477ac */ /* 0x000e620008000a00 */
[----:B------:R-:W-:-:S06]  /*00a0*/  SHF.L.U32 R7, R9, 0x5, RZ ;  /* 0x0000000509077819 */ /* 0x000fcc00000006ff */
[----:B------:R-:W2:Y:S01]  /*00b0*/  LDC.64 R4, c[0x0][0x388] ;  /* 0x0000e200ff047b82 */ /* 0x000ea20000000a00 */
[----:B0-----:R-:W-:-:S06]  /*00c0*/  IMAD.WIDE R2, R7, 0x4, R2 ;  /* 0x0000000407027825 */ /* 0x001fcc00078e0202 */
[----:B-1----:R-:W3:Y:S01]  /*00d0*/  LDG.E R2, desc[UR4][R2.64] ;  /* 0x0000000402027981 */ /* 0x002ee2000c1e1900 */
[----:B--2---:R-:W-:Y:S02]  /*00e0*/  IMAD.WIDE R4, R7, 0x4, R4 ;  /* 0x0000000407047825 */ /* 0x004fe400078e0204 */
[----:B------:R-:W0:Y:S04]  /*00f0*/  LDC.64 R6, c[0x0][0x390] ;  /* 0x0000e400ff067b82 */ /* 0x000e280000000a00 */
[----:B------:R-:W3:Y:S01]  /*0100*/  LDG.E R5, desc[UR4][R4.64] ;  /* 0x0000000404057981 */ /* 0x000ee2000c1e1900 */
[----:B0-----:R-:W-:-:S04]  /*0110*/  IMAD.WIDE R6, R9, 0x4, R6 ;  /* 0x0000000409067825 */ /* 0x001fc800078e0206 */
[----:B---3--:R-:W-:-:S05]  /*0120*/  FADD R9, R2, R5 ;  /* 0x0000000502097221 */ /* 0x008fca0000000000 */
[----:B------:R-:W-:Y:S01]  /*0130*/  STG.E desc[UR4][R6.64], R9 ;  /* 0x0000000906007986 */ /* 0x000fe2000c101904 */
[----:B------:R-:W-:Y:S05]  /*0140*/  EXIT ;  /* 0x000000000000794d */ /* 0x000fea0003800000 */
.L_x_0:
[----:B------:R-:W-:-:S00]  /*0150*/  BRA `(.L_x_0) ;  /* 0xfffffffc00fc7947 */ /* 0x000fc0000383ffff */
[----:B------:R-:W-:-:S00]  /*0160*/  NOP ;  /* 0x0000000000007918 */ /* 0x000fc00000000000 */
        /* <DEDUP_REMOVED lines=9> */
.L_x_1:


//--------------------- .nv.shared.reserved.0     --------------------------
	.section	.nv.shared.reserved.0,"aw",@nobits
	.weak		__nv_reservedSMEM_offset_0_alias
	.size		__nv_reservedSMEM_offset_0_alias, 0, 64
	.other		__nv_reservedSMEM_offset_0_alias,@"STO_CUDA_RESERVED_SHARED STV_DEFAULT"
__nv_reservedSMEM_offset_0_alias:
	.zero		0
	.zero		64


//--------------------- .nv.constant0._Z9addKernelPKfS0_Pfi --------------------------
	.section	.nv.constant0._Z9addKernelPKfS0_Pfi,"a",@progbits
	.sectionflags	@""
	.align	4
.nv.constant0._Z9addKernelPKfS0_Pfi:
	.zero		924


//--------------------- SYMBOLS --------------------------

	.type		.nv.reservedSmem.offset0,@object
	.size		.nv.reservedSmem.offset0,0x4
